	.headerflags	@"EF_CUDA_TEXMODE_UNIFIED EF_CUDA_64BIT_ADDRESS EF_CUDA_ACCELERATORS EF_CUDA_SM90 EF_CUDA_VIRTUAL_SM(EF_CUDA_SM90)"
	.elftype	@"ET_EXEC"


//--------------------- .nv.info                  --------------------------
	.section	.nv.info,"",@"SHT_CUDA_INFO"
	.align	4


	//----- nvinfo : EIATTR_REGCOUNT
	.align		4
        /*0000*/ 	.byte	0x04, 0x2f
        /*0002*/ 	.short	(.L_1 - .L_0)
	.align		4
.L_0:
        /*0004*/ 	.word	index@(triton_poi_fused_convolution_relu_13)
        /*0008*/ 	.word	0x00000012


	//----- nvinfo : EIATTR_MIN_STACK_SIZE
	.align		4
.L_1:
        /*000c*/ 	.byte	0x04, 0x12
        /*000e*/ 	.short	(.L_3 - .L_2)
	.align		4
.L_2:
        /*0010*/ 	.word	index@(triton_poi_fused_convolution_relu_13)
        /*0014*/ 	.word	0x00000000


	//----- nvinfo : EIATTR_FRAME_SIZE
	.align		4
.L_3:
        /*0018*/ 	.byte	0x04, 0x11
        /*001a*/ 	.short	(.L_5 - .L_4)
	.align		4
.L_4:
        /*001c*/ 	.word	index@(triton_poi_fused_convolution_relu_13)
        /*0020*/ 	.word	0x00000000


	//----- nvinfo : EIATTR_MIN_STACK_SIZE
	.align		4
.L_5:
        /*0024*/ 	.byte	0x04, 0x12
        /*0026*/ 	.short	(.L_7 - .L_6)
	.align		4
.L_6:
        /*0028*/ 	.word	index@(triton_poi_fused_convolution_relu_13)
        /*002c*/ 	.word	0x00000000
.L_7:


//--------------------- .nv.info.triton_poi_fused_convolution_relu_13 --------------------------
	.section	.nv.info.triton_poi_fused_convolution_relu_13,"",@"SHT_CUDA_INFO"
	.sectionflags	@""
	.align	4


	//----- nvinfo : EIATTR_CUDA_API_VERSION
	.align		4
        /*0000*/ 	.byte	0x04, 0x37
        /*0002*/ 	.short	(.L_9 - .L_8)
.L_8:
        /*0004*/ 	.word	0x0000007c


	//----- nvinfo : EIATTR_KPARAM_INFO
	.align		4
.L_9:
        /*0008*/ 	.byte	0x04, 0x17
        /*000a*/ 	.short	(.L_11 - .L_10)
.L_10:
        /*000c*/ 	.word	0x00000000
        /*0010*/ 	.short	0x0002
        /*0012*/ 	.short	0x0010
        /*0014*/ 	.byte	0x00, 0xf0, 0x11, 0x00


	//----- nvinfo : EIATTR_KPARAM_INFO
	.align		4
.L_11:
        /*0018*/ 	.byte	0x04, 0x17
        /*001a*/ 	.short	(.L_13 - .L_12)
.L_12:
        /*001c*/ 	.word	0x00000000
        /*0020*/ 	.short	0x0001
        /*0022*/ 	.short	0x0008
        /*0024*/ 	.byte	0x00, 0xf4, 0x21, 0x00


	//----- nvinfo : EIATTR_KPARAM_INFO
	.align		4
.L_13:
        /*0028*/ 	.byte	0x04, 0x17
        /*002a*/ 	.short	(.L_15 - .L_14)
.L_14:
        /*002c*/ 	.word	0x00000000
        /*0030*/ 	.short	0x0000
        /*0032*/ 	.short	0x0000
        /*0034*/ 	.byte	0x00, 0xf4, 0x21, 0x00


	//----- nvinfo : EIATTR_SPARSE_MMA_MASK
	.align		4
.L_15:
        /*0038*/ 	.byte	0x03, 0x50
        /*003a*/ 	.short	0x0000


	//----- nvinfo : EIATTR_MAXREG_COUNT
	.align		4
        /*003c*/ 	.byte	0x03, 0x1b
        /*003e*/ 	.short	0x00ff


	//----- nvinfo : EIATTR_EXIT_INSTR_OFFSETS
	.align		4
        /*0040*/ 	.byte	0x04, 0x1c
        /*0042*/ 	.short	(.L_17 - .L_16)


	//   ....[0]....
.L_16:
        /*0044*/ 	.word	0x000002d0


	//----- nvinfo : EIATTR_REQNTID
	.align		4
.L_17:
        /*0048*/ 	.byte	0x04, 0x10
        /*004a*/ 	.short	(.L_19 - .L_18)
.L_18:
        /*004c*/ 	.word	0x00000080
        /*0050*/ 	.word	0x00000001
        /*0054*/ 	.word	0x00000001


	//----- nvinfo : EIATTR_CBANK_PARAM_SIZE
	.align		4
.L_19:
        /*0058*/ 	.byte	0x03, 0x19
        /*005a*/ 	.short	0x0014


	//----- nvinfo : EIATTR_PARAM_CBANK
	.align		4
        /*005c*/ 	.byte	0x04, 0x0a
        /*005e*/ 	.short	(.L_21 - .L_20)
	.align		4
.L_20:
        /*0060*/ 	.word	index@(.nv.constant0.triton_poi_fused_convolution_relu_13)
        /*0064*/ 	.short	0x0210
        /*0066*/ 	.short	0x0014


	//----- nvinfo : EIATTR_SW_WAR
	.align		4
.L_21:
        /*0068*/ 	.byte	0x04, 0x36
        /*006a*/ 	.short	(.L_23 - .L_22)
.L_22:
        /*006c*/ 	.word	0x00000008
.L_23:


//--------------------- .nv.callgraph             --------------------------
	.section	.nv.callgraph,"",@"SHT_CUDA_CALLGRAPH"
	.align	4
	.sectionentsize	8
	.align		4
        /*0000*/ 	.word	0x00000000
	.align		4
        /*0004*/ 	.word	0xffffffff
	.align		4
        /*0008*/ 	.word	0x00000000
	.align		4
        /*000c*/ 	.word	0xfffffffe
	.align		4
        /*0010*/ 	.word	0x00000000
	.align		4
        /*0014*/ 	.word	0xfffffffd
	.align		4
        /*0018*/ 	.word	0x00000000
	.align		4
        /*001c*/ 	.word	0xfffffffc


//--------------------- .text.triton_poi_fused_convolution_relu_13 --------------------------
	.section	.text.triton_poi_fused_convolution_relu_13,"ax",@progbits
	.align	128
        .global         triton_poi_fused_convolution_relu_13
        .type           triton_poi_fused_convolution_relu_13,@function
        .size           triton_poi_fused_convolution_relu_13,(.L_x_1 - triton_poi_fused_convolution_relu_13)
        .other          triton_poi_fused_convolution_relu_13,@"STO_CUDA_ENTRY STV_DEFAULT"
triton_poi_fused_convolution_relu_13:
.text.triton_poi_fused_convolution_relu_13:
[----:B------:R-:W-:Y:S01]  /*0000*/  LDC R1, c[0x0][0x28] ;  /* 0x00000a00ff017b82 */ /* 0x000fe20000000800 */
[----:B------:R-:W1:Y:S07]  /*0010*/  S2R R0, SR_TID.X ;  /* 0x0000000000007919 */ /* 0x000e6e0000002100 */
[----:B------:R-:W2:Y:S01]  /*0020*/  LDC.64 R4, c[0x0][0x218] ;  /* 0x00008600ff047b82 */ /* 0x000ea20000000a00 */
[----:B------:R-:W-:Y:S01]  /*0030*/  ULDC.64 UR4, c[0x0][0x208] ;  /* 0x0000820000047ab9 */ /* 0x000fe20000000a00 */
[----:B------:R-:W3:Y:S06]  /*0040*/  S2R R7, SR_CTAID.X ;  /* 0x0000000000077919 */ /* 0x000eec0000002500 */
[----:B------:R-:W4:Y:S01]  /*0050*/  LDC.64 R2, c[0x0][0x210] ;  /* 0x00008400ff027b82 */ /* 0x000f220000000a00 */
[----:B-1----:R-:W-:Y:S01]  /*0060*/  IMAD.SHL.U32 R0, R0, 0x4, RZ ;  /* 0x0000000400007824 */ /* 0x002fe200078e00ff */
[----:B---3--:R-:W-:-:S04]  /*0070*/  SHF.R.S32.HI R6, RZ, 0x15, R7 ;  /* 0x00000015ff067819 */ /* 0x008fc80000011407 */
[----:B------:R-:W-:-:S05]  /*0080*/  LOP3.LUT R0, R0, 0x1fc, RZ, 0xc0, !PT ;  /* 0x000001fc00007812 */ /* 0x000fca00078ec0ff */
[----:B------:R-:W-:Y:S01]  /*0090*/  IMAD R7, R7, 0x400, R0 ;  /* 0x0000040007077824 */ /* 0x000fe200078e0200 */
[----:B------:R-:W-:-:S03]  /*00a0*/  SGXT R0, R6, 0x1 ;  /* 0x000000010600781a */ /* 0x000fc60000000200 */
[----:B----4-:R-:W-:Y:S01]  /*00b0*/  IMAD.WIDE R2, R7, 0x4, R2 ;  /* 0x0000000407027825 */ /* 0x010fe200078e0202 */
[----:B------:R-:W-:-:S04]  /*00c0*/  LEA.HI R0, R0, R7, RZ, 0x9 ;  /* 0x0000000700007211 */ /* 0x000fc800078f48ff */
[----:B------:R-:W-:Y:S01]  /*00d0*/  LOP3.LUT R0, R0, 0xfffffe00, RZ, 0xc0, !PT ;  /* 0xfffffe0000007812 */ /* 0x000fe200078ec0ff */
[----:B------:R-:W3:Y:S04]  /*00e0*/  LDG.E.128 R12, desc[UR4][R2.64+0x800] ;  /* 0x00080004020c7981 */ /* 0x000ee8000c1e1d00 */
[----:B------:R-:W-:-:S04]  /*00f0*/  IMAD.IADD R9, R7, 0x1, -R0 ;  /* 0x0000000107097824 */ /* 0x000fc800078e0a00 */
[----:B--2---:R-:W-:Y:S02]  /*0100*/  IMAD.WIDE R4, R9, 0x4, R4 ;  /* 0x0000000409047825 */ /* 0x004fe400078e0204 */
[----:B------:R-:W2:Y:S04]  /*0110*/  LDG.E.128 R8, desc[UR4][R2.64] ;  /* 0x0000000402087981 */ /* 0x000ea8000c1e1d00 */
[----:B------:R-:W3:Y:S02]  /*0120*/  LDG.E.EL.128 R4, desc[UR4][R4.64] ;  /* 0x0000000404047981 */ /* 0x000ee4000c2e1d00 */
[CC--:B---3--:R-:W-:Y:S01]  /*0130*/  FSETP.GEU.AND P6, PT, R12.reuse, -R4.reuse, PT ;  /* 0x800000040c00720b */ /* 0x0c8fe20003fce000 */
[--C-:B------:R-:W-:Y:S01]  /*0140*/  FADD R12, R12, R4.reuse ;  /* 0x000000040c0c7221 */ /* 0x100fe20000000000 */
[C---:B--2---:R-:W-:Y:S01]  /*0150*/  FSETP.GEU.AND P2, PT, R8.reuse, -R4, PT ;  /* 0x800000040800720b */ /* 0x044fe20003f4e000 */
[----:B------:R-:W-:Y:S01]  /*0160*/  FADD R8, R8, R4 ;  /* 0x0000000408087221 */ /* 0x000fe20000000000 */
[----:B------:R-:W-:-:S02]  /*0170*/  FSETP.GEU.AND P5, PT, R13, -R5, PT ;  /* 0x800000050d00720b */ /* 0x000fc40003fae000 */
[----:B------:R-:W-:Y:S01]  /*0180*/  SEL R4, R12, RZ, P6 ;  /* 0x000000ff0c047207 */ /* 0x000fe20003000000 */
[----:B------:R-:W-:Y:S01]  /*0190*/  FADD R13, R13, R5 ;  /* 0x000000050d0d7221 */ /* 0x000fe20000000000 */
[CC--:B------:R-:W-:Y:S01]  /*01a0*/  FSETP.GEU.AND P4, PT, R14.reuse, -R6.reuse, PT ;  /* 0x800000060e00720b */ /* 0x0c0fe20003f8e000 */
[--C-:B------:R-:W-:Y:S01]  /*01b0*/  FADD R14, R14, R6.reuse ;  /* 0x000000060e0e7221 */ /* 0x100fe20000000000 */
[C---:B------:R-:W-:Y:S01]  /*01c0*/  FSETP.GEU.AND P3, PT, R15.reuse, -R7, PT ;  /* 0x800000070f00720b */ /* 0x040fe20003f6e000 */
[----:B------:R-:W-:Y:S01]  /*01d0*/  FADD R15, R15, R7 ;  /* 0x000000070f0f7221 */ /* 0x000fe20000000000 */
[C---:B------:R-:W-:Y:S01]  /*01e0*/  FSETP.GEU.AND P1, PT, R9.reuse, -R5, PT ;  /* 0x800000050900720b */ /* 0x040fe20003f2e000 */
[----:B------:R-:W-:Y:S01]  /*01f0*/  FADD R9, R9, R5 ;  /* 0x0000000509097221 */ /* 0x000fe20000000000 */
[C---:B------:R-:W-:Y:S01]  /*0200*/  FSETP.GEU.AND P0, PT, R10.reuse, -R6, PT ;  /* 0x800000060a00720b */ /* 0x040fe20003f0e000 */
[----:B------:R-:W-:Y:S01]  /*0210*/  FADD R10, R10, R6 ;  /* 0x000000060a0a7221 */ /* 0x000fe20000000000 */
[C---:B------:R-:W-:Y:S01]  /*0220*/  FSETP.GEU.AND P6, PT, R11.reuse, -R7, PT ;  /* 0x800000070b00720b */ /* 0x040fe20003fce000 */
[----:B------:R-:W-:Y:S01]  /*0230*/  FADD R11, R11, R7 ;  /* 0x000000070b0b7221 */ /* 0x000fe20000000000 */
[----:B------:R-:W-:-:S02]  /*0240*/  SEL R5, R13, RZ, P5 ;  /* 0x000000ff0d057207 */ /* 0x000fc40002800000 */
[----:B------:R-:W-:Y:S02]  /*0250*/  SEL R6, R14, RZ, P4 ;  /* 0x000000ff0e067207 */ /* 0x000fe40002000000 */
[----:B------:R-:W-:Y:S02]  /*0260*/  SEL R7, R15, RZ, P3 ;  /* 0x000000ff0f077207 */ /* 0x000fe40001800000 */
[----:B------:R-:W-:Y:S02]  /*0270*/  SEL R8, R8, RZ, P2 ;  /* 0x000000ff08087207 */ /* 0x000fe40001000000 */
[----:B------:R-:W-:Y:S02]  /*0280*/  SEL R9, R9, RZ, P1 ;  /* 0x000000ff09097207 */ /* 0x000fe40000800000 */
[----:B------:R-:W-:Y:S02]  /*0290*/  SEL R10, R10, RZ, P0 ;  /* 0x000000ff0a0a7207 */ /* 0x000fe40000000000 */
[----:B------:R-:W-:Y:S01]  /*02a0*/  SEL R11, R11, RZ, P6 ;  /* 0x000000ff0b0b7207 */ /* 0x000fe20003000000 */
[----:B------:R-:W-:Y:S04]  /*02b0*/  STG.E.128 desc[UR4][R2.64+0x800], R4 ;  /* 0x0008000402007986 */ /* 0x000fe8000c101d04 */
[----:B------:R-:W-:Y:S01]  /*02c0*/  STG.E.128 desc[UR4][R2.64], R8 ;  /* 0x0000000802007986 */ /* 0x000fe2000c101d04 */
[----:B------:R-:W-:Y:S05]  /*02d0*/  EXIT ;  /* 0x000000000000794d */ /* 0x000fea0003800000 */
.L_x_0:
[----:B------:R-:W-:-:S00]  /*02e0*/  BRA `(.L_x_0) ;  /* 0xfffffffc00fc7947 */ /* 0x000fc0000383ffff */
[----:B------:R-:W-:-:S00]  /*02f0*/  NOP ;  /* 0x0000000000007918 */ /* 0x000fc00000000000 */
        /* <DEDUP_REMOVED lines=8> */
.L_x_1:


//--------------------- .nv.constant0.triton_poi_fused_convolution_relu_13 --------------------------
	.section	.nv.constant0.triton_poi_fused_convolution_relu_13,"a",@progbits
	.sectionflags	@""
	.align	4
.nv.constant0.triton_poi_fused_convolution_relu_13:
	.zero		548
